//
// Generated by NVIDIA NVVM Compiler
//
// Compiler Build ID: CL-36424714
// Cuda compilation tools, release 13.0, V13.0.88
// Based on NVVM 20.0.0
//

.version 9.0
.target sm_100
.address_size 64

	// .globl	_Z8gpu_HeatPdS_i
// _ZZ13gpu_ReductionPdS_iE5sdata has been demoted

.visible .entry _Z8gpu_HeatPdS_i(
	.param .u64 .ptr .align 1 _Z8gpu_HeatPdS_i_param_0,
	.param .u64 .ptr .align 1 _Z8gpu_HeatPdS_i_param_1,
	.param .u32 _Z8gpu_HeatPdS_i_param_2
)
{
	.reg .pred 	%p<8>;
	.reg .b32 	%r<20>;
	.reg .b64 	%rd<16>;
	.reg .b64 	%fd<9>;

	ld.param.u64 	%rd1, [_Z8gpu_HeatPdS_i_param_0];
	ld.param.u64 	%rd2, [_Z8gpu_HeatPdS_i_param_1];
	ld.param.u32 	%r4, [_Z8gpu_HeatPdS_i_param_2];
	mov.u32 	%r5, %ctaid.y;
	mov.u32 	%r6, %ntid.y;
	mov.u32 	%r7, %tid.y;
	mad.lo.s32 	%r8, %r5, %r6, %r7;
	mov.u32 	%r9, %ctaid.x;
	mov.u32 	%r10, %ntid.x;
	mov.u32 	%r11, %tid.x;
	mad.lo.s32 	%r12, %r9, %r10, %r11;
	setp.eq.s32 	%p1, %r8, 0;
	add.s32 	%r13, %r4, -1;
	setp.ge.s32 	%p2, %r8, %r13;
	or.pred  	%p3, %p1, %p2;
	setp.lt.s32 	%p4, %r12, 1;
	or.pred  	%p5, %p4, %p3;
	setp.ge.s32 	%p6, %r12, %r13;
	or.pred  	%p7, %p5, %p6;
	@%p7 bra 	$L__BB0_2;
	cvta.to.global.u64 	%rd3, %rd1;
	cvta.to.global.u64 	%rd4, %rd2;
	mul.lo.s32 	%r14, %r4, %r8;
	cvt.s64.s32 	%rd5, %r14;
	cvt.u64.u32 	%rd6, %r12;
	add.s64 	%rd7, %rd6, %rd5;
	shl.b64 	%rd8, %rd7, 3;
	add.s64 	%rd9, %rd3, %rd8;
	ld.global.f64 	%fd1, [%rd9+-8];
	ld.global.f64 	%fd2, [%rd9+8];
	add.f64 	%fd3, %fd1, %fd2;
	sub.s32 	%r15, %r14, %r4;
	add.s32 	%r16, %r15, %r12;
	mul.wide.s32 	%rd10, %r16, 8;
	add.s64 	%rd11, %rd3, %rd10;
	ld.global.f64 	%fd4, [%rd11];
	add.f64 	%fd5, %fd3, %fd4;
	shl.b32 	%r17, %r4, 1;
	add.s32 	%r18, %r16, %r17;
	mul.wide.s32 	%rd12, %r18, 8;
	add.s64 	%rd13, %rd3, %rd12;
	ld.global.f64 	%fd6, [%rd13];
	add.f64 	%fd7, %fd5, %fd6;
	mul.f64 	%fd8, %fd7, 0d3FD0000000000000;
	add.s32 	%r19, %r14, %r12;
	mul.wide.s32 	%rd14, %r19, 8;
	add.s64 	%rd15, %rd4, %rd14;
	st.global.f64 	[%rd15], %fd8;
$L__BB0_2:
	ret;

}
	// .globl	_Z12gpu_ResidualPdS_iS_
.visible .entry _Z12gpu_ResidualPdS_iS_(
	.param .u64 .ptr .align 1 _Z12gpu_ResidualPdS_iS__param_0,
	.param .u64 .ptr .align 1 _Z12gpu_ResidualPdS_iS__param_1,
	.param .u32 _Z12gpu_ResidualPdS_iS__param_2,
	.param .u64 .ptr .align 1 _Z12gpu_ResidualPdS_iS__param_3
)
{
	.reg .pred 	%p<8>;
	.reg .b32 	%r<22>;
	.reg .b64 	%rd<22>;
	.reg .b64 	%fd<12>;

	ld.param.u64 	%rd1, [_Z12gpu_ResidualPdS_iS__param_0];
	ld.param.u64 	%rd2, [_Z12gpu_ResidualPdS_iS__param_1];
	ld.param.u32 	%r4, [_Z12gpu_ResidualPdS_iS__param_2];
	ld.param.u64 	%rd3, [_Z12gpu_ResidualPdS_iS__param_3];
	mov.u32 	%r5, %ctaid.y;
	mov.u32 	%r6, %ntid.y;
	mov.u32 	%r7, %tid.y;
	mad.lo.s32 	%r1, %r5, %r6, %r7;
	mov.u32 	%r8, %ctaid.x;
	mov.u32 	%r9, %ntid.x;
	mov.u32 	%r10, %tid.x;
	mad.lo.s32 	%r2, %r8, %r9, %r10;
	add.s32 	%r11, %r4, -2;
	setp.eq.s32 	%p1, %r1, 0;
	add.s32 	%r12, %r1, -1;
	mul.lo.s32 	%r3, %r11, %r12;
	add.s32 	%r13, %r4, -1;
	setp.ge.s32 	%p2, %r1, %r13;
	or.pred  	%p3, %p1, %p2;
	setp.lt.s32 	%p4, %r2, 1;
	or.pred  	%p5, %p4, %p3;
	setp.ge.s32 	%p6, %r2, %r13;
	or.pred  	%p7, %p5, %p6;
	@%p7 bra 	$L__BB1_2;
	cvta.to.global.u64 	%rd4, %rd1;
	cvta.to.global.u64 	%rd5, %rd2;
	cvta.to.global.u64 	%rd6, %rd3;
	add.s32 	%r14, %r2, %r3;
	add.s32 	%r15, %r14, -1;
	mul.lo.s32 	%r16, %r4, %r1;
	cvt.s64.s32 	%rd7, %r16;
	cvt.u64.u32 	%rd8, %r2;
	add.s64 	%rd9, %rd8, %rd7;
	shl.b64 	%rd10, %rd9, 3;
	add.s64 	%rd11, %rd4, %rd10;
	ld.global.f64 	%fd1, [%rd11+-8];
	ld.global.f64 	%fd2, [%rd11+8];
	add.f64 	%fd3, %fd1, %fd2;
	sub.s32 	%r17, %r16, %r4;
	add.s32 	%r18, %r17, %r2;
	mul.wide.s32 	%rd12, %r18, 8;
	add.s64 	%rd13, %rd4, %rd12;
	ld.global.f64 	%fd4, [%rd13];
	add.f64 	%fd5, %fd3, %fd4;
	shl.b32 	%r19, %r4, 1;
	add.s32 	%r20, %r18, %r19;
	mul.wide.s32 	%rd14, %r20, 8;
	add.s64 	%rd15, %rd4, %rd14;
	ld.global.f64 	%fd6, [%rd15];
	add.f64 	%fd7, %fd5, %fd6;
	mul.f64 	%fd8, %fd7, 0d3FD0000000000000;
	add.s32 	%r21, %r16, %r2;
	mul.wide.s32 	%rd16, %r21, 8;
	add.s64 	%rd17, %rd5, %rd16;
	st.global.f64 	[%rd17], %fd8;
	mul.wide.s32 	%rd18, %r4, 8;
	add.s64 	%rd19, %rd13, %rd18;
	ld.global.f64 	%fd9, [%rd19];
	sub.f64 	%fd10, %fd8, %fd9;
	mul.wide.s32 	%rd20, %r15, 8;
	add.s64 	%rd21, %rd6, %rd20;
	mul.f64 	%fd11, %fd10, %fd10;
	st.global.f64 	[%rd21], %fd11;
$L__BB1_2:
	ret;

}
	// .globl	_Z13gpu_ReductionPdS_i
.visible .entry _Z13gpu_ReductionPdS_i(
	.param .u64 .ptr .align 1 _Z13gpu_ReductionPdS_i_param_0,
	.param .u64 .ptr .align 1 _Z13gpu_ReductionPdS_i_param_1,
	.param .u32 _Z13gpu_ReductionPdS_i_param_2
)
{
	.reg .pred 	%p<8>;
	.reg .b32 	%r<21>;
	.reg .b64 	%rd<12>;
	.reg .b64 	%fd<30>;
	// demoted variable
	.shared .align 8 .b8 _ZZ13gpu_ReductionPdS_iE5sdata[8192];
	ld.param.u64 	%rd2, [_Z13gpu_ReductionPdS_i_param_0];
	ld.param.u64 	%rd3, [_Z13gpu_ReductionPdS_i_param_1];
	ld.param.u32 	%r12, [_Z13gpu_ReductionPdS_i_param_2];
	mov.u32 	%r1, %tid.x;
	mov.u32 	%r2, %ctaid.x;
	mov.u32 	%r20, %ntid.x;
	shl.b32 	%r4, %r20, 1;
	mad.lo.s32 	%r19, %r4, %r2, %r1;
	shl.b32 	%r13, %r1, 3;
	mov.u32 	%r14, _ZZ13gpu_ReductionPdS_iE5sdata;
	add.s32 	%r6, %r14, %r13;
	mov.b64 	%rd4, 0;
	st.shared.u64 	[%r6], %rd4;
	setp.ge.u32 	%p1, %r19, %r12;
	@%p1 bra 	$L__BB2_4;
	cvta.to.global.u64 	%rd1, %rd2;
	mov.u32 	%r15, %nctaid.x;
	mul.lo.s32 	%r7, %r4, %r15;
	mov.f64 	%fd29, 0d0000000000000000;
$L__BB2_2:
	mul.wide.u32 	%rd5, %r19, 8;
	add.s64 	%rd6, %rd1, %rd5;
	ld.global.f64 	%fd4, [%rd6];
	add.s32 	%r16, %r19, %r20;
	mul.wide.u32 	%rd7, %r16, 8;
	add.s64 	%rd8, %rd1, %rd7;
	ld.global.f64 	%fd5, [%rd8];
	add.f64 	%fd6, %fd4, %fd5;
	add.f64 	%fd29, %fd29, %fd6;
	add.s32 	%r19, %r19, %r7;
	setp.lt.u32 	%p2, %r19, %r12;
	@%p2 bra 	$L__BB2_2;
	st.shared.f64 	[%r6], %fd29;
$L__BB2_4:
	bar.sync 	0;
	setp.lt.u32 	%p3, %r20, 66;
	@%p3 bra 	$L__BB2_8;
$L__BB2_5:
	shr.u32 	%r11, %r20, 1;
	setp.ge.u32 	%p4, %r1, %r11;
	@%p4 bra 	$L__BB2_7;
	shl.b32 	%r17, %r11, 3;
	add.s32 	%r18, %r6, %r17;
	ld.shared.f64 	%fd7, [%r18];
	ld.shared.f64 	%fd8, [%r6];
	add.f64 	%fd9, %fd7, %fd8;
	st.shared.f64 	[%r6], %fd9;
$L__BB2_7:
	bar.sync 	0;
	setp.gt.u32 	%p5, %r20, 131;
	mov.u32 	%r20, %r11;
	@%p5 bra 	$L__BB2_5;
$L__BB2_8:
	setp.gt.u32 	%p6, %r1, 31;
	@%p6 bra 	$L__BB2_11;
	ld.volatile.shared.f64 	%fd10, [%r6+256];
	ld.volatile.shared.f64 	%fd11, [%r6];
	add.f64 	%fd12, %fd10, %fd11;
	st.volatile.shared.f64 	[%r6], %fd12;
	ld.volatile.shared.f64 	%fd13, [%r6+128];
	ld.volatile.shared.f64 	%fd14, [%r6];
	add.f64 	%fd15, %fd13, %fd14;
	st.volatile.shared.f64 	[%r6], %fd15;
	ld.volatile.shared.f64 	%fd16, [%r6+64];
	ld.volatile.shared.f64 	%fd17, [%r6];
	add.f64 	%fd18, %fd16, %fd17;
	st.volatile.shared.f64 	[%r6], %fd18;
	ld.volatile.shared.f64 	%fd19, [%r6+32];
	ld.volatile.shared.f64 	%fd20, [%r6];
	add.f64 	%fd21, %fd19, %fd20;
	st.volatile.shared.f64 	[%r6], %fd21;
	ld.volatile.shared.f64 	%fd22, [%r6+16];
	ld.volatile.shared.f64 	%fd23, [%r6];
	add.f64 	%fd24, %fd22, %fd23;
	st.volatile.shared.f64 	[%r6], %fd24;
	ld.volatile.shared.f64 	%fd25, [%r6+8];
	ld.volatile.shared.f64 	%fd26, [%r6];
	add.f64 	%fd27, %fd25, %fd26;
	st.volatile.shared.f64 	[%r6], %fd27;
	setp.ne.s32 	%p7, %r1, 0;
	@%p7 bra 	$L__BB2_11;
	ld.shared.f64 	%fd28, [_ZZ13gpu_ReductionPdS_iE5sdata];
	cvta.to.global.u64 	%rd9, %rd3;
	mul.wide.u32 	%rd10, %r2, 8;
	add.s64 	%rd11, %rd9, %rd10;
	st.global.f64 	[%rd11], %fd28;
$L__BB2_11:
	ret;

}


// ===== COMPILED SASS (sm_100) =====

	.target	sm_100

	.elftype	@"ET_EXEC"


//--------------------- .note.nv.tkinfo           --------------------------
	.section	.note.nv.tkinfo,"",@"SHT_NOTE"
	.sectionflags	@"SHF_NOTE_NV_TKINFO"
	.tkinfo
        /*0018*/ 	.word	0x00000002
        /*0030*/ 	.string	""
        /*0030*/ 	.string	"ptxas"
        /*0030*/ 	.string	"Cuda compilation tools, release 13.0, V13.0.88"
        /*0030*/ 	.string	"Build cuda_13.0.r13.0/compiler.36424714_0"
        /*0030*/ 	.string	"-arch sm_100 -m 64 "



//--------------------- .note.nv.cuinfo           --------------------------
	.section	.note.nv.cuinfo,"",@"SHT_NOTE"
	.sectionflags	@"SHF_NOTE_NV_CUINFO"
        /*0018*/ 	.short	0x0002
        /*001a*/ 	.short	0x0064
        /*001c*/ 	.short	0x0082
	.zero		2


//--------------------- .nv.info                  --------------------------
	.section	.nv.info,"",@"SHT_CUDA_INFO"
	.align	4


	//----- nvinfo : EIATTR_REGCOUNT
	.align		4
        /*0000*/ 	.byte	0x04, 0x2f
        /*0002*/ 	.short	(.L_1 - .L_0)
	.align		4
.L_0:
        /*0004*/ 	.word	index@(_Z8gpu_HeatPdS_i)
        /*0008*/ 	.word	0x00000012


	//----- nvinfo : EIATTR_FRAME_SIZE
	.align		4
.L_1:
        /*000c*/ 	.byte	0x04, 0x11
        /*000e*/ 	.short	(.L_3 - .L_2)
	.align		4
.L_2:
        /*0010*/ 	.word	index@(_Z8gpu_HeatPdS_i)
        /*0014*/ 	.word	0x00000000


	//----- nvinfo : EIATTR_REGCOUNT
	.align		4
.L_3:
        /*0018*/ 	.byte	0x04, 0x2f
        /*001a*/ 	.short	(.L_5 - .L_4)
	.align		4
.L_4:
        /*001c*/ 	.word	index@(_Z12gpu_ResidualPdS_iS_)
        /*0020*/ 	.word	0x00000016


	//----- nvinfo : EIATTR_FRAME_SIZE
	.align		4
.L_5:
        /*0024*/ 	.byte	0x04, 0x11
        /*0026*/ 	.short	(.L_7 - .L_6)
	.align		4
.L_6:
        /*0028*/ 	.word	index@(_Z12gpu_ResidualPdS_iS_)
        /*002c*/ 	.word	0x00000000


	//----- nvinfo : EIATTR_REGCOUNT
	.align		4
.L_7:
        /*0030*/ 	.byte	0x04, 0x2f
        /*0032*/ 	.short	(.L_9 - .L_8)
	.align		4
.L_8:
        /*0034*/ 	.word	index@(_Z13gpu_ReductionPdS_i)
        /*0038*/ 	.word	0x00000013


	//----- nvinfo : EIATTR_FRAME_SIZE
	.align		4
.L_9:
        /*003c*/ 	.byte	0x04, 0x11
        /*003e*/ 	.short	(.L_11 - .L_10)
	.align		4
.L_10:
        /*0040*/ 	.word	index@(_Z13gpu_ReductionPdS_i)
        /*0044*/ 	.word	0x00000000


	//----- nvinfo : EIATTR_MIN_STACK_SIZE
	.align		4
.L_11:
        /*0048*/ 	.byte	0x04, 0x12
        /*004a*/ 	.short	(.L_13 - .L_12)
	.align		4
.L_12:
        /*004c*/ 	.word	index@(_Z13gpu_ReductionPdS_i)
        /*0050*/ 	.word	0x00000000


	//----- nvinfo : EIATTR_MIN_STACK_SIZE
	.align		4
.L_13:
        /*0054*/ 	.byte	0x04, 0x12
        /*0056*/ 	.short	(.L_15 - .L_14)
	.align		4
.L_14:
        /*0058*/ 	.word	index@(_Z12gpu_ResidualPdS_iS_)
        /*005c*/ 	.word	0x00000000


	//----- nvinfo : EIATTR_MIN_STACK_SIZE
	.align		4
.L_15:
        /*0060*/ 	.byte	0x04, 0x12
        /*0062*/ 	.short	(.L_17 - .L_16)
	.align		4
.L_16:
        /*0064*/ 	.word	index@(_Z8gpu_HeatPdS_i)
        /*0068*/ 	.word	0x00000000
.L_17:


//--------------------- .nv.compat                --------------------------
	.section	.nv.compat,"",@"SHT_CUDA_COMPAT_INFO"
	.align	4
        /*0000*/ 	.byte	0x02, 0x09, 0x00, 0x00, 0x02, 0x02, 0x01, 0x00, 0x02, 0x05, 0x05, 0x00, 0x03, 0x07, 0x01, 0x01
        /*0010*/ 	.byte	0x02, 0x03, 0x00, 0x00, 0x02, 0x06, 0x01, 0x00, 0x04, 0x0b, 0x08, 0x00, 0x01, 0x00, 0x00, 0x00
        /*0020*/ 	.byte	0x00, 0x00, 0x00, 0x00


//--------------------- .nv.info._Z13gpu_ReductionPdS_i --------------------------
	.section	.nv.info._Z13gpu_ReductionPdS_i,"",@"SHT_CUDA_INFO"
	.sectionflags	@""
	.align	4


	//----- nvinfo : EIATTR_CUDA_API_VERSION
	.align		4
        /*0000*/ 	.byte	0x04, 0x37
        /*0002*/ 	.short	(.L_19 - .L_18)
.L_18:
        /*0004*/ 	.word	0x00000082


	//----- nvinfo : EIATTR_KPARAM_INFO
	.align		4
.L_19:
        /*0008*/ 	.byte	0x04, 0x17
        /*000a*/ 	.short	(.L_21 - .L_20)
.L_20:
        /*000c*/ 	.word	0x00000000
        /*0010*/ 	.short	0x0002
        /*0012*/ 	.short	0x0010
        /*0014*/ 	.byte	0x00, 0xf0, 0x11, 0x00


	//----- nvinfo : EIATTR_KPARAM_INFO
	.align		4
.L_21:
        /*0018*/ 	.byte	0x04, 0x17
        /*001a*/ 	.short	(.L_23 - .L_22)
.L_22:
        /*001c*/ 	.word	0x00000000
        /*0020*/ 	.short	0x0001
        /*0022*/ 	.short	0x0008
        /*0024*/ 	.byte	0x00, 0xf5, 0x21, 0x00


	//----- nvinfo : EIATTR_KPARAM_INFO
	.align		4
.L_23:
        /*0028*/ 	.byte	0x04, 0x17
        /*002a*/ 	.short	(.L_25 - .L_24)
.L_24:
        /*002c*/ 	.word	0x00000000
        /*0030*/ 	.short	0x0000
        /*0032*/ 	.short	0x0000
        /*0034*/ 	.byte	0x00, 0xf5, 0x21, 0x00


	//----- nvinfo : EIATTR_SPARSE_MMA_MASK
	.align		4
.L_25:
        /*0038*/ 	.byte	0x03, 0x50
        /*003a*/ 	.short	0x0000


	//----- nvinfo : EIATTR_MAXREG_COUNT
	.align		4
        /*003c*/ 	.byte	0x03, 0x1b
        /*003e*/ 	.short	0x00ff


	//----- nvinfo : EIATTR_NUM_BARRIERS
	.align		4
        /*0040*/ 	.byte	0x02, 0x4c
        /*0042*/ 	.byte	0x01
	.zero		1


	//----- nvinfo : EIATTR_MERCURY_ISA_VERSION
	.align		4
        /*0044*/ 	.byte	0x03, 0x5f
        /*0046*/ 	.short	0x0101


	//----- nvinfo : EIATTR_VRC_CTA_INIT_COUNT
	.align		4
        /*0048*/ 	.byte	0x02, 0x4a
	.zero		1
	.zero		1


	//----- nvinfo : EIATTR_EXIT_INSTR_OFFSETS
	.align		4
        /*004c*/ 	.byte	0x04, 0x1c
        /*004e*/ 	.short	(.L_27 - .L_26)


	//   ....[0]....
.L_26:
        /*0050*/ 	.word	0x00000330


	//   ....[1]....
        /*0054*/ 	.word	0x000004d0


	//   ....[2]....
        /*0058*/ 	.word	0x00000550


	//----- nvinfo : EIATTR_CRS_STACK_SIZE
	.align		4
.L_27:
        /*005c*/ 	.byte	0x04, 0x1e
        /*005e*/ 	.short	(.L_29 - .L_28)
.L_28:
        /*0060*/ 	.word	0x00000000


	//----- nvinfo : EIATTR_CBANK_PARAM_SIZE
	.align		4
.L_29:
        /*0064*/ 	.byte	0x03, 0x19
        /*0066*/ 	.short	0x0014


	//----- nvinfo : EIATTR_PARAM_CBANK
	.align		4
        /*0068*/ 	.byte	0x04, 0x0a
        /*006a*/ 	.short	(.L_31 - .L_30)
	.align		4
.L_30:
        /*006c*/ 	.word	index@(.nv.constant0._Z13gpu_ReductionPdS_i)
        /*0070*/ 	.short	0x0380
        /*0072*/ 	.short	0x0014


	//----- nvinfo : EIATTR_SW_WAR
	.align		4
.L_31:
        /*0074*/ 	.byte	0x04, 0x36
        /*0076*/ 	.short	(.L_33 - .L_32)
.L_32:
        /*0078*/ 	.word	0x00000008
.L_33:


//--------------------- .nv.info._Z12gpu_ResidualPdS_iS_ --------------------------
	.section	.nv.info._Z12gpu_ResidualPdS_iS_,"",@"SHT_CUDA_INFO"
	.sectionflags	@""
	.align	4


	//----- nvinfo : EIATTR_CUDA_API_VERSION
	.align		4
        /*0000*/ 	.byte	0x04, 0x37
        /*0002*/ 	.short	(.L_35 - .L_34)
.L_34:
        /*0004*/ 	.word	0x00000082


	//----- nvinfo : EIATTR_KPARAM_INFO
	.align		4
.L_35:
        /*0008*/ 	.byte	0x04, 0x17
        /*000a*/ 	.short	(.L_37 - .L_36)
.L_36:
        /*000c*/ 	.word	0x00000000
        /*0010*/ 	.short	0x0003
        /*0012*/ 	.short	0x0018
        /*0014*/ 	.byte	0x00, 0xf5, 0x21, 0x00


	//----- nvinfo : EIATTR_KPARAM_INFO
	.align		4
.L_37:
        /*0018*/ 	.byte	0x04, 0x17
        /*001a*/ 	.short	(.L_39 - .L_38)
.L_38:
        /*001c*/ 	.word	0x00000000
        /*0020*/ 	.short	0x0002
        /*0022*/ 	.short	0x0010
        /*0024*/ 	.byte	0x00, 0xf0, 0x11, 0x00


	//----- nvinfo : EIATTR_KPARAM_INFO
	.align		4
.L_39:
        /*0028*/ 	.byte	0x04, 0x17
        /*002a*/ 	.short	(.L_41 - .L_40)
.L_40:
        /*002c*/ 	.word	0x00000000
        /*0030*/ 	.short	0x0001
        /*0032*/ 	.short	0x0008
        /*0034*/ 	.byte	0x00, 0xf5, 0x21, 0x00


	//----- nvinfo : EIATTR_KPARAM_INFO
	.align		4
.L_41:
        /*0038*/ 	.byte	0x04, 0x17
        /*003a*/ 	.short	(.L_43 - .L_42)
.L_42:
        /*003c*/ 	.word	0x00000000
        /*0040*/ 	.short	0x0000
        /*0042*/ 	.short	0x0000
        /*0044*/ 	.byte	0x00, 0xf5, 0x21, 0x00


	//----- nvinfo : EIATTR_SPARSE_MMA_MASK
	.align		4
.L_43:
        /*0048*/ 	.byte	0x03, 0x50
        /*004a*/ 	.short	0x0000


	//----- nvinfo : EIATTR_MAXREG_COUNT
	.align		4
        /*004c*/ 	.byte	0x03, 0x1b
        /*004e*/ 	.short	0x00ff


	//----- nvinfo : EIATTR_MERCURY_ISA_VERSION
	.align		4
        /*0050*/ 	.byte	0x03, 0x5f
        /*0052*/ 	.short	0x0101


	//----- nvinfo : EIATTR_VRC_CTA_INIT_COUNT
	.align		4
        /*0054*/ 	.byte	0x02, 0x4a
	.zero		1
	.zero		1


	//----- nvinfo : EIATTR_EXIT_INSTR_OFFSETS
	.align		4
        /*0058*/ 	.byte	0x04, 0x1c
        /*005a*/ 	.short	(.L_45 - .L_44)


	//   ....[0]....
.L_44:
        /*005c*/ 	.word	0x000000f0


	//   ....[1]....
        /*0060*/ 	.word	0x00000330


	//----- nvinfo : EIATTR_CBANK_PARAM_SIZE
	.align		4
.L_45:
        /*0064*/ 	.byte	0x03, 0x19
        /*0066*/ 	.short	0x0020


	//----- nvinfo : EIATTR_PARAM_CBANK
	.align		4
        /*0068*/ 	.byte	0x04, 0x0a
        /*006a*/ 	.short	(.L_47 - .L_46)
	.align		4
.L_46:
        /*006c*/ 	.word	index@(.nv.constant0._Z12gpu_ResidualPdS_iS_)
        /*0070*/ 	.short	0x0380
        /*0072*/ 	.short	0x0020


	//----- nvinfo : EIATTR_SW_WAR
	.align		4
.L_47:
        /*0074*/ 	.byte	0x04, 0x36
        /*0076*/ 	.short	(.L_49 - .L_48)
.L_48:
        /*0078*/ 	.word	0x00000008
.L_49:


//--------------------- .nv.info._Z8gpu_HeatPdS_i --------------------------
	.section	.nv.info._Z8gpu_HeatPdS_i,"",@"SHT_CUDA_INFO"
	.sectionflags	@""
	.align	4


	//----- nvinfo : EIATTR_CUDA_API_VERSION
	.align		4
        /*0000*/ 	.byte	0x04, 0x37
        /*0002*/ 	.short	(.L_51 - .L_50)
.L_50:
        /*0004*/ 	.word	0x00000082


	//----- nvinfo : EIATTR_KPARAM_INFO
	.align		4
.L_51:
        /*0008*/ 	.byte	0x04, 0x17
        /*000a*/ 	.short	(.L_53 - .L_52)
.L_52:
        /*000c*/ 	.word	0x00000000
        /*0010*/ 	.short	0x0002
        /*0012*/ 	.short	0x0010
        /*0014*/ 	.byte	0x00, 0xf0, 0x11, 0x00


	//----- nvinfo : EIATTR_KPARAM_INFO
	.align		4
.L_53:
        /*0018*/ 	.byte	0x04, 0x17
        /*001a*/ 	.short	(.L_55 - .L_54)
.L_54:
        /*001c*/ 	.word	0x00000000
        /*0020*/ 	.short	0x0001
        /*0022*/ 	.short	0x0008
        /*0024*/ 	.byte	0x00, 0xf5, 0x21, 0x00


	//----- nvinfo : EIATTR_KPARAM_INFO
	.align		4
.L_55:
        /*0028*/ 	.byte	0x04, 0x17
        /*002a*/ 	.short	(.L_57 - .L_56)
.L_56:
        /*002c*/ 	.word	0x00000000
        /*0030*/ 	.short	0x0000
        /*0032*/ 	.short	0x0000
        /*0034*/ 	.byte	0x00, 0xf5, 0x21, 0x00


	//----- nvinfo : EIATTR_SPARSE_MMA_MASK
	.align		4
.L_57:
        /*0038*/ 	.byte	0x03, 0x50
        /*003a*/ 	.short	0x0000


	//----- nvinfo : EIATTR_MAXREG_COUNT
	.align		4
        /*003c*/ 	.byte	0x03, 0x1b
        /*003e*/ 	.short	0x00ff


	//----- nvinfo : EIATTR_MERCURY_ISA_VERSION
	.align		4
        /*0040*/ 	.byte	0x03, 0x5f
        /*0042*/ 	.short	0x0101


	//----- nvinfo : EIATTR_VRC_CTA_INIT_COUNT
	.align		4
        /*0044*/ 	.byte	0x02, 0x4a
	.zero		1
	.zero		1


	//----- nvinfo : EIATTR_EXIT_INSTR_OFFSETS
	.align		4
        /*0048*/ 	.byte	0x04, 0x1c
        /*004a*/ 	.short	(.L_59 - .L_58)


	//   ....[0]....
.L_58:
        /*004c*/ 	.word	0x000000f0


	//   ....[1]....
        /*0050*/ 	.word	0x00000280


	//----- nvinfo : EIATTR_CBANK_PARAM_SIZE
	.align		4
.L_59:
        /*0054*/ 	.byte	0x03, 0x19
        /*0056*/ 	.short	0x0014


	//----- nvinfo : EIATTR_PARAM_CBANK
	.align		4
        /*0058*/ 	.byte	0x04, 0x0a
        /*005a*/ 	.short	(.L_61 - .L_60)
	.align		4
.L_60:
        /*005c*/ 	.word	index@(.nv.constant0._Z8gpu_HeatPdS_i)
        /*0060*/ 	.short	0x0380
        /*0062*/ 	.short	0x0014


	//----- nvinfo : EIATTR_SW_WAR
	.align		4
.L_61:
        /*0064*/ 	.byte	0x04, 0x36
        /*0066*/ 	.short	(.L_63 - .L_62)
.L_62:
        /*0068*/ 	.word	0x00000008
.L_63:


//--------------------- .nv.callgraph             --------------------------
	.section	.nv.callgraph,"",@"SHT_CUDA_CALLGRAPH"
	.align	4
	.sectionentsize	8
	.align		4
        /*0000*/ 	.word	0x00000000
	.align		4
        /*0004*/ 	.word	0xffffffff
	.align		4
        /*0008*/ 	.word	0x00000000
	.align		4
        /*000c*/ 	.word	0xfffffffe
	.align		4
        /*0010*/ 	.word	0x00000000
	.align		4
        /*0014*/ 	.word	0xfffffffd
	.align		4
        /*0018*/ 	.word	0x00000000
	.align		4
        /*001c*/ 	.word	0xfffffffc


//--------------------- .text._Z13gpu_ReductionPdS_i --------------------------
	.section	.text._Z13gpu_ReductionPdS_i,"ax",@progbits
	.align	128
        .global         _Z13gpu_ReductionPdS_i
        .type           _Z13gpu_ReductionPdS_i,@function
        .size           _Z13gpu_ReductionPdS_i,(.L_x_9 - _Z13gpu_ReductionPdS_i)
        .other          _Z13gpu_ReductionPdS_i,@"STO_CUDA_ENTRY STV_DEFAULT"
_Z13gpu_ReductionPdS_i:
.text._Z13gpu_ReductionPdS_i:
[----:B------:R-:W-:Y:S01]  /*0000*/  LDC R1, c[0x0][0x37c] ;  /* 0x0000df00ff017b82 */ /* 0x000fe20000000800 */
[----:B------:R-:W0:Y:S07]  /*0010*/  S2R R3, SR_TID.X ;  /* 0x0000000000037919 */ /* 0x000e2e0000002100 */
[----:B------:R-:W1:Y:S01]  /*0020*/  S2UR UR5, SR_CgaCtaId ;  /* 0x00000000000579c3 */ /* 0x000e620000008800 */
[----:B------:R-:W2:Y:S01]  /*0030*/  LDCU UR8, c[0x0][0x360] ;  /* 0x00006c00ff0877ac */ /* 0x000ea20008000800 */
[----:B------:R-:W-:Y:S01]  /*0040*/  BSSY.RECONVERGENT B0, `(.L_x_0) ;  /* 0x000001f000007945 */ /* 0x000fe20003800200 */
[----:B------:R-:W3:Y:S01]  /*0050*/  S2R R0, SR_CTAID.X ;  /* 0x0000000000007919 */ /* 0x000ee20000002500 */
[----:B------:R-:W-:Y:S01]  /*0060*/  UMOV UR4, 0x400 ;  /* 0x0000040000047882 */ /* 0x000fe20000000000 */
[----:B------:R-:W4:Y:S01]  /*0070*/  LDCU.64 UR6, c[0x0][0x358] ;  /* 0x00006b00ff0677ac */ /* 0x000f220008000a00 */
[----:B--2---:R-:W-:Y:S01]  /*0080*/  IMAD.U32 R8, RZ, RZ, UR8 ;  /* 0x00000008ff087e24 */ /* 0x004fe2000f8e00ff */
[----:B-1----:R-:W-:Y:S01]  /*0090*/  ULEA UR4, UR5, UR4, 0x18 ;  /* 0x0000000405047291 */ /* 0x002fe2000f8ec0ff */
[----:B------:R-:W1:Y:S05]  /*00a0*/  LDCU UR5, c[0x0][0x390] ;  /* 0x00007200ff0577ac */ /* 0x000e6a0008000800 */
[----:B0-----:R-:W-:Y:S01]  /*00b0*/  LEA R2, R3, UR4, 0x3 ;  /* 0x0000000403027c11 */ /* 0x001fe2000f8e18ff */
[----:B------:R-:W-:-:S04]  /*00c0*/  USHF.L.U32 UR4, UR8, 0x1, URZ ;  /* 0x0000000108047899 */ /* 0x000fc800080006ff */
[----:B------:R0:W-:Y:S02]  /*00d0*/  STS.64 [R2], RZ ;  /* 0x000000ff02007388 */ /* 0x0001e40000000a00 */
[----:B---3--:R-:W-:-:S05]  /*00e0*/  IMAD R6, R0, UR4, R3 ;  /* 0x0000000400067c24 */ /* 0x008fca000f8e0203 */
[----:B-1----:R-:W-:-:S13]  /*00f0*/  ISETP.GE.U32.AND P0, PT, R6, UR5, PT ;  /* 0x0000000506007c0c */ /* 0x002fda000bf06070 */
[----:B0---4-:R-:W-:Y:S05]  /*0100*/  @P0 BRA `(.L_x_1) ;  /* 0x0000000000480947 */ /* 0x011fea0003800000 */
[----:B------:R-:W0:Y:S01]  /*0110*/  LDC R16, c[0x0][0x370] ;  /* 0x0000dc00ff107b82 */ /* 0x000e220000000800 */
[----:B------:R-:W-:Y:S01]  /*0120*/  BSSY.RECONVERGENT B1, `(.L_x_2) ;  /* 0x000000f000017945 */ /* 0x000fe20003800200 */
[----:B------:R-:W-:Y:S01]  /*0130*/  IMAD.MOV.U32 R9, RZ, RZ, R6 ;  /* 0x000000ffff097224 */ /* 0x000fe200078e0006 */
[----:B------:R-:W-:-:S05]  /*0140*/  CS2R R6, SRZ ;  /* 0x0000000000067805 */ /* 0x000fca000001ff00 */
[----:B------:R-:W1:Y:S01]  /*0150*/  LDC.64 R4, c[0x0][0x380] ;  /* 0x0000e000ff047b82 */ /* 0x000e620000000a00 */
[----:B0-----:R-:W-:-:S07]  /*0160*/  IMAD R16, R16, UR4, RZ ;  /* 0x0000000410107c24 */ /* 0x001fce000f8e02ff */
.L_x_3:
[----:B------:R-:W-:Y:S02]  /*0170*/  IMAD.IADD R13, R8, 0x1, R9 ;  /* 0x00000001080d7824 */ /* 0x000fe400078e0209 */
[----:B-1----:R-:W-:-:S04]  /*0180*/  IMAD.WIDE.U32 R10, R9, 0x8, R4 ;  /* 0x00000008090a7825 */ /* 0x002fc800078e0004 */
[----:B------:R-:W-:Y:S02]  /*0190*/  IMAD.WIDE.U32 R12, R13, 0x8, R4 ;  /* 0x000000080d0c7825 */ /* 0x000fe400078e0004 */
[----:B------:R-:W2:Y:S04]  /*01a0*/  LDG.E.64 R10, desc[UR6][R10.64] ;  /* 0x000000060a0a7981 */ /* 0x000ea8000c1e1b00 */
[----:B------:R-:W2:Y:S01]  /*01b0*/  LDG.E.64 R12, desc[UR6][R12.64] ;  /* 0x000000060c0c7981 */ /* 0x000ea2000c1e1b00 */
[----:B------:R-:W-:-:S04]  /*01c0*/  IADD3 R9, PT, PT, R16, R9, RZ ;  /* 0x0000000910097210 */ /* 0x000fc80007ffe0ff */
[----:B------:R-:W-:Y:S01]  /*01d0*/  ISETP.GE.U32.AND P0, PT, R9, UR5, PT ;  /* 0x0000000509007c0c */ /* 0x000fe2000bf06070 */
[----:B--2---:R-:W-:-:S08]  /*01e0*/  DADD R14, R10, R12 ;  /* 0x000000000a0e7229 */ /* 0x004fd0000000000c */
[----:B------:R-:W-:-:S04]  /*01f0*/  DADD R6, R14, R6 ;  /* 0x000000000e067229 */ /* 0x000fc80000000006 */
[----:B------:R-:W-:Y:S07]  /*0200*/  @!P0 BRA `(.L_x_3) ;  /* 0xfffffffc00d88947 */ /* 0x000fee000383ffff */
[----:B------:R-:W-:Y:S05]  /*0210*/  BSYNC.RECONVERGENT B1 ;  /* 0x0000000000017941 */ /* 0x000fea0003800200 */
.L_x_2:
[----:B------:R0:W-:Y:S02]  /*0220*/  STS.64 [R2], R6 ;  /* 0x0000000602007388 */ /* 0x0001e40000000a00 */
.L_x_1:
[----:B------:R-:W-:Y:S05]  /*0230*/  BSYNC.RECONVERGENT B0 ;  /* 0x0000000000007941 */ /* 0x000fea0003800200 */
.L_x_0:
[----:B------:R-:W-:Y:S01]  /*0240*/  BAR.SYNC.DEFER_BLOCKING 0x0 ;  /* 0x0000000000007b1d */ /* 0x000fe20000010000 */
[----:B------:R-:W-:Y:S02]  /*0250*/  ISETP.GE.U32.AND P1, PT, R8, 0x42, PT ;  /* 0x000000420800780c */ /* 0x000fe40003f26070 */
[----:B------:R-:W-:-:S11]  /*0260*/  ISETP.GT.U32.AND P0, PT, R3, 0x1f, PT ;  /* 0x0000001f0300780c */ /* 0x000fd60003f04070 */
[----:B------:R-:W-:Y:S05]  /*0270*/  @!P1 BRA `(.L_x_4) ;  /* 0x00000000002c9947 */ /* 0x000fea0003800000 */
.L_x_5:
[----:B------:R-:W-:-:S04]  /*0280*/  SHF.R.U32.HI R10, RZ, 0x1, R8 ;  /* 0x00000001ff0a7819 */ /* 0x000fc80000011608 */
[----:B------:R-:W-:-:S13]  /*0290*/  ISETP.GE.U32.AND P1, PT, R3, R10, PT ;  /* 0x0000000a0300720c */ /* 0x000fda0003f26070 */
[----:B------:R-:W-:Y:S01]  /*02a0*/  @!P1 IMAD R9, R10, 0x8, R2 ;  /* 0x000000080a099824 */ /* 0x000fe200078e0202 */
[----:B0-----:R-:W-:Y:S04]  /*02b0*/  @!P1 LDS.64 R6, [R2] ;  /* 0x0000000002069984 */ /* 0x001fe80000000a00 */
[----:B------:R-:W0:Y:S02]  /*02c0*/  @!P1 LDS.64 R4, [R9] ;  /* 0x0000000009049984 */ /* 0x000e240000000a00 */
[----:B0-----:R-:W-:-:S07]  /*02d0*/  @!P1 DADD R4, R4, R6 ;  /* 0x0000000004049229 */ /* 0x001fce0000000006 */
[----:B------:R1:W-:Y:S01]  /*02e0*/  @!P1 STS.64 [R2], R4 ;  /* 0x0000000402009388 */ /* 0x0003e20000000a00 */
[----:B------:R-:W-:Y:S01]  /*02f0*/  BAR.SYNC.DEFER_BLOCKING 0x0 ;  /* 0x0000000000007b1d */ /* 0x000fe20000010000 */
[----:B------:R-:W-:Y:S02]  /*0300*/  ISETP.GT.U32.AND P1, PT, R8, 0x83, PT ;  /* 0x000000830800780c */ /* 0x000fe40003f24070 */
[----:B------:R-:W-:-:S11]  /*0310*/  MOV R8, R10 ;  /* 0x0000000a00087202 */ /* 0x000fd60000000f00 */
[----:B-1----:R-:W-:Y:S05]  /*0320*/  @P1 BRA `(.L_x_5) ;  /* 0xfffffffc00d41947 */ /* 0x002fea000383ffff */
.L_x_4:
[----:B------:R-:W-:Y:S05]  /*0330*/  @P0 EXIT ;  /* 0x000000000000094d */ /* 0x000fea0003800000 */
[----:B------:R-:W-:Y:S01]  /*0340*/  LDS.64 R4, [R2+0x100] ;  /* 0x0001000002047984 */ /* 0x000fe20000000a00 */
[----:B------:R-:W-:-:S03]  /*0350*/  ISETP.NE.AND P0, PT, R3, RZ, PT ;  /* 0x000000ff0300720c */ /* 0x000fc60003f05270 */
[----:B0-----:R-:W0:Y:S02]  /*0360*/  LDS.64 R6, [R2] ;  /* 0x0000000002067984 */ /* 0x001e240000000a00 */
[----:B0-----:R-:W-:-:S07]  /*0370*/  DADD R4, R4, R6 ;  /* 0x0000000004047229 */ /* 0x001fce0000000006 */
[----:B------:R-:W-:Y:S04]  /*0380*/  STS.64 [R2], R4 ;  /* 0x0000000402007388 */ /* 0x000fe80000000a00 */
[----:B------:R-:W-:Y:S04]  /*0390*/  LDS.64 R6, [R2+0x80] ;  /* 0x0000800002067984 */ /* 0x000fe80000000a00 */
[----:B------:R-:W0:Y:S02]  /*03a0*/  LDS.64 R8, [R2] ;  /* 0x0000000002087984 */ /* 0x000e240000000a00 */
        /* <DEDUP_REMOVED lines=17> */
[----:B------:R0:W-:Y:S01]  /*04c0*/  STS.64 [R2], R6 ;  /* 0x0000000602007388 */ /* 0x0001e20000000a00 */
[----:B------:R-:W-:Y:S05]  /*04d0*/  @P0 EXIT ;  /* 0x000000000000094d */ /* 0x000fea0003800000 */
[----:B------:R-:W1:Y:S01]  /*04e0*/  S2UR UR5, SR_CgaCtaId ;  /* 0x00000000000579c3 */ /* 0x000e620000008800 */
[----:B------:R-:W-:-:S07]  /*04f0*/  UMOV UR4, 0x400 ;  /* 0x0000040000047882 */ /* 0x000fce0000000000 */
[----:B------:R-:W2:Y:S01]  /*0500*/  LDC.64 R4, c[0x0][0x388] ;  /* 0x0000e200ff047b82 */ /* 0x000ea20000000a00 */
[----:B-1----:R-:W-:Y:S01]  /*0510*/  ULEA UR4, UR5, UR4, 0x18 ;  /* 0x0000000405047291 */ /* 0x002fe2000f8ec0ff */
[----:B--2---:R-:W-:-:S08]  /*0520*/  IMAD.WIDE.U32 R4, R0, 0x8, R4 ;  /* 0x0000000800047825 */ /* 0x004fd000078e0004 */
[----:B0-----:R-:W0:Y:S04]  /*0530*/  LDS.64 R2, [UR4] ;  /* 0x00000004ff027984 */ /* 0x001e280008000a00 */
[----:B0-----:R-:W-:Y:S01]  /*0540*/  STG.E.64 desc[UR6][R4.64], R2 ;  /* 0x0000000204007986 */ /* 0x001fe2000c101b06 */
[----:B------:R-:W-:Y:S05]  /*0550*/  EXIT ;  /* 0x000000000000794d */ /* 0x000fea0003800000 */
.L_x_6:
[----:B------:R-:W-:-:S00]  /*0560*/  BRA `(.L_x_6) ;  /* 0xfffffffc00fc7947 */ /* 0x000fc0000383ffff */
[----:B------:R-:W-:-:S00]  /*0570*/  NOP ;  /* 0x0000000000007918 */ /* 0x000fc00000000000 */
        /* <DEDUP_REMOVED lines=8> */
.L_x_9:


//--------------------- .text._Z12gpu_ResidualPdS_iS_ --------------------------
	.section	.text._Z12gpu_ResidualPdS_iS_,"ax",@progbits
	.align	128
        .global         _Z12gpu_ResidualPdS_iS_
        .type           _Z12gpu_ResidualPdS_iS_,@function
        .size           _Z12gpu_ResidualPdS_iS_,(.L_x_10 - _Z12gpu_ResidualPdS_iS_)
        .other          _Z12gpu_ResidualPdS_iS_,@"STO_CUDA_ENTRY STV_DEFAULT"
_Z12gpu_ResidualPdS_iS_:
.text._Z12gpu_ResidualPdS_iS_:
[----:B------:R-:W-:Y:S01]  /*0000*/  LDC R1, c[0x0][0x37c] ;  /* 0x0000df00ff017b82 */ /* 0x000fe20000000800 */
[----:B------:R-:W0:Y:S07]  /*0010*/  S2R R3, SR_TID.Y ;  /* 0x0000000000037919 */ /* 0x000e2e0000002200 */
[----:B------:R-:W0:Y:S01]  /*0020*/  S2UR UR4, SR_CTAID.Y ;  /* 0x00000000000479c3 */ /* 0x000e220000002600 */
[----:B------:R-:W1:Y:S07]  /*0030*/  S2R R7, SR_TID.X ;  /* 0x0000000000077919 */ /* 0x000e6e0000002100 */
[----:B------:R-:W0:Y:S08]  /*0040*/  LDC R0, c[0x0][0x364] ;  /* 0x0000d900ff007b82 */ /* 0x000e300000000800 */
[----:B------:R-:W2:Y:S08]  /*0050*/  LDC R5, c[0x0][0x390] ;  /* 0x0000e400ff057b82 */ /* 0x000eb00000000800 */
[----:B------:R-:W1:Y:S08]  /*0060*/  S2UR UR5, SR_CTAID.X ;  /* 0x00000000000579c3 */ /* 0x000e700000002500 */
[----:B------:R-:W1:Y:S01]  /*0070*/  LDC R4, c[0x0][0x360] ;  /* 0x0000d800ff047b82 */ /* 0x000e620000000800 */
[----:B0-----:R-:W-:-:S02]  /*0080*/  IMAD R0, R0, UR4, R3 ;  /* 0x0000000400007c24 */ /* 0x001fc4000f8e0203 */
[----:B--2---:R-:W-:-:S05]  /*0090*/  VIADD R3, R5, 0xffffffff ;  /* 0xffffffff05037836 */ /* 0x004fca0000000000 */
[----:B------:R-:W-:-:S04]  /*00a0*/  ISETP.GE.AND P0, PT, R0, R3, PT ;  /* 0x000000030000720c */ /* 0x000fc80003f06270 */
[----:B------:R-:W-:Y:S01]  /*00b0*/  ISETP.EQ.OR P0, PT, R0, RZ, P0 ;  /* 0x000000ff0000720c */ /* 0x000fe20000702670 */
[----:B-1----:R-:W-:-:S05]  /*00c0*/  IMAD R4, R4, UR5, R7 ;  /* 0x0000000504047c24 */ /* 0x002fca000f8e0207 */
[----:B------:R-:W-:-:S04]  /*00d0*/  ISETP.LT.OR P0, PT, R4, 0x1, P0 ;  /* 0x000000010400780c */ /* 0x000fc80000701670 */
[----:B------:R-:W-:-:S13]  /*00e0*/  ISETP.GE.OR P0, PT, R4, R3, P0 ;  /* 0x000000030400720c */ /* 0x000fda0000706670 */
[----:B------:R-:W-:Y:S05]  /*00f0*/  @P0 EXIT ;  /* 0x000000000000094d */ /* 0x000fea0003800000 */
[----:B------:R-:W0:Y:S01]  /*0100*/  LDCU.64 UR6, c[0x0][0x380] ;  /* 0x00007000ff0677ac */ /* 0x000e220008000a00 */
[----:B------:R-:W1:Y:S01]  /*0110*/  LDC.64 R16, c[0x0][0x380] ;  /* 0x0000e000ff107b82 */ /* 0x000e620000000a00 */
[----:B------:R-:W-:Y:S01]  /*0120*/  IMAD R7, R0, R5, RZ ;  /* 0x0000000500077224 */ /* 0x000fe200078e02ff */
[----:B------:R-:W2:Y:S04]  /*0130*/  LDCU.64 UR4, c[0x0][0x358] ;  /* 0x00006b00ff0477ac */ /* 0x000ea80008000a00 */
[C---:B------:R-:W-:Y:S02]  /*0140*/  IADD3 R2, P0, PT, R4.reuse, R7, RZ ;  /* 0x0000000704027210 */ /* 0x040fe40007f1e0ff */
[----:B------:R-:W-:Y:S02]  /*0150*/  IADD3 R6, PT, PT, R4, -R5, R7 ;  /* 0x8000000504067210 */ /* 0x000fe40007ffe007 */
[----:B------:R-:W-:-:S02]  /*0160*/  LEA.HI.X.SX32 R3, R7, RZ, 0x1, P0 ;  /* 0x000000ff07037211 */ /* 0x000fc400000f0eff */
[----:B0-----:R-:W-:-:S04]  /*0170*/  LEA R8, P0, R2, UR6, 0x3 ;  /* 0x0000000602087c11 */ /* 0x001fc8000f8018ff */
[----:B------:R-:W-:-:S05]  /*0180*/  LEA.HI.X R9, R2, UR7, R3, 0x3, P0 ;  /* 0x0000000702097c11 */ /* 0x000fca00080f1c03 */
[----:B--2---:R-:W2:Y:S01]  /*0190*/  LDG.E.64 R10, desc[UR4][R8.64+-0x8] ;  /* 0xfffff804080a7981 */ /* 0x004ea2000c1e1b00 */
[----:B-1----:R-:W-:-:S03]  /*01a0*/  IMAD.WIDE R2, R6, 0x8, R16 ;  /* 0x0000000806027825 */ /* 0x002fc600078e0210 */
[----:B------:R0:W2:Y:S01]  /*01b0*/  LDG.E.64 R12, desc[UR4][R8.64+0x8] ;  /* 0x00000804080c7981 */ /* 0x0000a2000c1e1b00 */
[----:B------:R-:W-:-:S03]  /*01c0*/  LEA R19, R5, R6, 0x1 ;  /* 0x0000000605137211 */ /* 0x000fc600078e08ff */
[----:B------:R-:W3:Y:S02]  /*01d0*/  LDG.E.64 R14, desc[UR4][R2.64] ;  /* 0x00000004020e7981 */ /* 0x000ee4000c1e1b00 */
[----:B------:R-:W-:-:S06]  /*01e0*/  IMAD.WIDE R16, R19, 0x8, R16 ;  /* 0x0000000813107825 */ /* 0x000fcc00078e0210 */
[----:B------:R-:W4:Y:S01]  /*01f0*/  LDG.E.64 R16, desc[UR4][R16.64] ;  /* 0x0000000410107981 */ /* 0x000f22000c1e1b00 */
[----:B------:R-:W-:Y:S02]  /*0200*/  IMAD.IADD R7, R4, 0x1, R7 ;  /* 0x0000000104077824 */ /* 0x000fe400078e0207 */
[----:B0-----:R-:W-:Y:S01]  /*0210*/  IMAD.WIDE R8, R5, 0x8, R2 ;  /* 0x0000000805087825 */ /* 0x001fe200078e0202 */
[----:B--2---:R-:W-:Y:S01]  /*0220*/  DADD R10, R10, R12 ;  /* 0x000000000a0a7229 */ /* 0x004fe2000000000c */
[----:B------:R-:W0:Y:S07]  /*0230*/  LDC.64 R12, c[0x0][0x388] ;  /* 0x0000e200ff0c7b82 */ /* 0x000e2e0000000a00 */
[----:B---3--:R-:W-:-:S08]  /*0240*/  DADD R10, R10, R14 ;  /* 0x000000000a0a7229 */ /* 0x008fd0000000000e */
[----:B----4-:R-:W-:-:S08]  /*0250*/  DADD R10, R10, R16 ;  /* 0x000000000a0a7229 */ /* 0x010fd00000000010 */
[----:B------:R-:W-:Y:S01]  /*0260*/  DMUL R10, R10, 0.25 ;  /* 0x3fd000000a0a7828 */ /* 0x000fe20000000000 */
[----:B0-----:R-:W-:Y:S02]  /*0270*/  IMAD.WIDE R6, R7, 0x8, R12 ;  /* 0x0000000807067825 */ /* 0x001fe400078e020c */
[----:B------:R-:W0:Y:S04]  /*0280*/  LDC.64 R12, c[0x0][0x398] ;  /* 0x0000e600ff0c7b82 */ /* 0x000e280000000a00 */
[----:B------:R-:W-:Y:S04]  /*0290*/  STG.E.64 desc[UR4][R6.64], R10 ;  /* 0x0000000a06007986 */ /* 0x000fe8000c101b04 */
[----:B------:R-:W2:Y:S01]  /*02a0*/  LDG.E.64 R8, desc[UR4][R8.64] ;  /* 0x0000000408087981 */ /* 0x000ea2000c1e1b00 */
[----:B------:R-:W-:Y:S01]  /*02b0*/  IADD3 R5, PT, PT, R5, -0x2, RZ ;  /* 0xfffffffe05057810 */ /* 0x000fe20007ffe0ff */
[----:B------:R-:W-:-:S04]  /*02c0*/  VIADD R0, R0, 0xffffffff ;  /* 0xffffffff00007836 */ /* 0x000fc80000000000 */
[----:B------:R-:W-:-:S05]  /*02d0*/  IMAD R5, R5, R0, RZ ;  /* 0x0000000005057224 */ /* 0x000fca00078e02ff */
[----:B------:R-:W-:Y:S01]  /*02e0*/  IADD3 R15, PT, PT, R4, -0x1, R5 ;  /* 0xffffffff040f7810 */ /* 0x000fe20007ffe005 */
[----:B--2---:R-:W-:-:S08]  /*02f0*/  DADD R2, R10, -R8 ;  /* 0x000000000a027229 */ /* 0x004fd00000000808 */
[----:B------:R-:W-:Y:S01]  /*0300*/  DMUL R4, R2, R2 ;  /* 0x0000000202047228 */ /* 0x000fe20000000000 */
[----:B0-----:R-:W-:-:S06]  /*0310*/  IMAD.WIDE R2, R15, 0x8, R12 ;  /* 0x000000080f027825 */ /* 0x001fcc00078e020c */
[----:B------:R-:W-:Y:S01]  /*0320*/  STG.E.64 desc[UR4][R2.64], R4 ;  /* 0x0000000402007986 */ /* 0x000fe2000c101b04 */
[----:B------:R-:W-:Y:S05]  /*0330*/  EXIT ;  /* 0x000000000000794d */ /* 0x000fea0003800000 */
.L_x_7:
        /* <DEDUP_REMOVED lines=12> */
.L_x_10:


//--------------------- .text._Z8gpu_HeatPdS_i    --------------------------
	.section	.text._Z8gpu_HeatPdS_i,"ax",@progbits
	.align	128
        .global         _Z8gpu_HeatPdS_i
        .type           _Z8gpu_HeatPdS_i,@function
        .size           _Z8gpu_HeatPdS_i,(.L_x_11 - _Z8gpu_HeatPdS_i)
        .other          _Z8gpu_HeatPdS_i,@"STO_CUDA_ENTRY STV_DEFAULT"
_Z8gpu_HeatPdS_i:
.text._Z8gpu_HeatPdS_i:
        /* <DEDUP_REMOVED lines=18> */
[-C--:B------:R-:W-:Y:S01]  /*0120*/  IMAD R3, R3, R14.reuse, RZ ;  /* 0x0000000e03037224 */ /* 0x080fe200078e02ff */
[----:B------:R-:W2:Y:S04]  /*0130*/  LDCU.64 UR4, c[0x0][0x358] ;  /* 0x00006b00ff0477ac */ /* 0x000ea80008000a00 */
[C---:B------:R-:W-:Y:S02]  /*0140*/  IADD3 R2, P0, PT, R0.reuse, R3, RZ ;  /* 0x0000000300027210 */ /* 0x040fe40007f1e0ff */
[----:B------:R-:W-:Y:S02]  /*0150*/  IADD3 R15, PT, PT, R0, -R14, R3 ;  /* 0x8000000e000f7210 */ /* 0x000fe40007ffe003 */
[----:B------:R-:W-:-:S02]  /*0160*/  LEA.HI.X.SX32 R5, R3, RZ, 0x1, P0 ;  /* 0x000000ff03057211 */ /* 0x000fc400000f0eff */
[----:B0-----:R-:W-:-:S04]  /*0170*/  LEA R4, P0, R2, UR6, 0x3 ;  /* 0x0000000602047c11 */ /* 0x001fc8000f8018ff */
[----:B------:R-:W-:Y:S01]  /*0180*/  LEA.HI.X R5, R2, UR7, R5, 0x3, P0 ;  /* 0x0000000702057c11 */ /* 0x000fe200080f1c05 */
[----:B-1----:R-:W-:-:S04]  /*0190*/  IMAD.WIDE R10, R15, 0x8, R12 ;  /* 0x000000080f0a7825 */ /* 0x002fc800078e020c */
[----:B--2---:R-:W2:Y:S04]  /*01a0*/  LDG.E.64 R6, desc[UR4][R4.64+-0x8] ;  /* 0xfffff80404067981 */ /* 0x004ea8000c1e1b00 */
[----:B------:R-:W2:Y:S01]  /*01b0*/  LDG.E.64 R8, desc[UR4][R4.64+0x8] ;  /* 0x0000080404087981 */ /* 0x000ea2000c1e1b00 */
[----:B------:R-:W-:-:S03]  /*01c0*/  IMAD R15, R14, 0x2, R15 ;  /* 0x000000020e0f7824 */ /* 0x000fc600078e020f */
[----:B------:R-:W3:Y:S01]  /*01d0*/  LDG.E.64 R10, desc[UR4][R10.64] ;  /* 0x000000040a0a7981 */ /* 0x000ee2000c1e1b00 */
[----:B------:R-:W-:-:S06]  /*01e0*/  IMAD.WIDE R12, R15, 0x8, R12 ;  /* 0x000000080f0c7825 */ /* 0x000fcc00078e020c */
[----:B------:R-:W4:Y:S01]  /*01f0*/  LDG.E.64 R12, desc[UR4][R12.64] ;  /* 0x000000040c0c7981 */ /* 0x000f22000c1e1b00 */
[----:B------:R-:W-:Y:S01]  /*0200*/  IMAD.IADD R3, R0, 0x1, R3 ;  /* 0x0000000100037824 */ /* 0x000fe200078e0203 */
[----:B--2---:R-:W-:Y:S01]  /*0210*/  DADD R6, R6, R8 ;  /* 0x0000000006067229 */ /* 0x004fe20000000008 */
[----:B------:R-:W0:Y:S07]  /*0220*/  LDC.64 R8, c[0x0][0x388] ;  /* 0x0000e200ff087b82 */ /* 0x000e2e0000000a00 */
[----:B---3--:R-:W-:-:S08]  /*0230*/  DADD R6, R6, R10 ;  /* 0x0000000006067229 */ /* 0x008fd0000000000a */
[----:B----4-:R-:W-:-:S08]  /*0240*/  DADD R6, R6, R12 ;  /* 0x0000000006067229 */ /* 0x010fd0000000000c */
[----:B------:R-:W-:Y:S01]  /*0250*/  DMUL R6, R6, 0.25 ;  /* 0x3fd0000006067828 */ /* 0x000fe20000000000 */
[----:B0-----:R-:W-:-:S06]  /*0260*/  IMAD.WIDE R2, R3, 0x8, R8 ;  /* 0x0000000803027825 */ /* 0x001fcc00078e0208 */
[----:B------:R-:W-:Y:S01]  /*0270*/  STG.E.64 desc[UR4][R2.64], R6 ;  /* 0x0000000602007986 */ /* 0x000fe2000c101b04 */
[----:B------:R-:W-:Y:S05]  /*0280*/  EXIT ;  /* 0x000000000000794d */ /* 0x000fea0003800000 */
.L_x_8:
        /* <DEDUP_REMOVED lines=15> */
.L_x_11:


//--------------------- .nv.shared._Z13gpu_ReductionPdS_i --------------------------
	.section	.nv.shared._Z13gpu_ReductionPdS_i,"aw",@nobits
	.sectionflags	@""
	.align	8
.nv.shared._Z13gpu_ReductionPdS_i:
	.zero		9216


//--------------------- .nv.shared.reserved.0     --------------------------
	.section	.nv.shared.reserved.0,"aw",@nobits
	.weak		__nv_reservedSMEM_offset_0_alias
	.size		__nv_reservedSMEM_offset_0_alias, 0, 64
	.other		__nv_reservedSMEM_offset_0_alias,@"STO_CUDA_RESERVED_SHARED STV_DEFAULT"
__nv_reservedSMEM_offset_0_alias:
	.zero		0
	.zero		64


//--------------------- .nv.constant0._Z13gpu_ReductionPdS_i --------------------------
	.section	.nv.constant0._Z13gpu_ReductionPdS_i,"a",@progbits
	.sectionflags	@""
	.align	4
.nv.constant0._Z13gpu_ReductionPdS_i:
	.zero		916


//--------------------- .nv.constant0._Z12gpu_ResidualPdS_iS_ --------------------------
	.section	.nv.constant0._Z12gpu_ResidualPdS_iS_,"a",@progbits
	.sectionflags	@""
	.align	4
.nv.constant0._Z12gpu_ResidualPdS_iS_:
	.zero		928


//--------------------- .nv.constant0._Z8gpu_HeatPdS_i --------------------------
	.section	.nv.constant0._Z8gpu_HeatPdS_i,"a",@progbits
	.sectionflags	@""
	.align	4
.nv.constant0._Z8gpu_HeatPdS_i:
	.zero		916


//--------------------- SYMBOLS --------------------------

	.type		.nv.reservedSmem.offset0,@object
	.size		.nv.reservedSmem.offset0,0x4
	.type		.nv.reservedSmem.cap,@object
	.size		.nv.reservedSmem.cap,0x4
